	.headerflags	@"EF_CUDA_TEXMODE_UNIFIED EF_CUDA_64BIT_ADDRESS EF_CUDA_ACCELERATORS EF_CUDA_SM90 EF_CUDA_VIRTUAL_SM(EF_CUDA_SM90)"
	.elftype	@"ET_EXEC"


//--------------------- .nv.info                  --------------------------
	.section	.nv.info,"",@"SHT_CUDA_INFO"
	.align	4


	//----- nvinfo : EIATTR_REGCOUNT
	.align		4
        /*0000*/ 	.byte	0x04, 0x2f
        /*0002*/ 	.short	(.L_3 - .L_2)
	.align		4
.L_2:
        /*0004*/ 	.word	index@(triton_poi_fused__native_batch_norm_legit_no_training_silu_15)
        /*0008*/ 	.word	0x00000020


	//----- nvinfo : EIATTR_MIN_STACK_SIZE
	.align		4
.L_3:
        /*000c*/ 	.byte	0x04, 0x12
        /*000e*/ 	.short	(.L_5 - .L_4)
	.align		4
.L_4:
        /*0010*/ 	.word	index@(triton_poi_fused__native_batch_norm_legit_no_training_silu_15)
        /*0014*/ 	.word	0x00000000


	//----- nvinfo : EIATTR_FRAME_SIZE
	.align		4
.L_5:
        /*0018*/ 	.byte	0x04, 0x11
        /*001a*/ 	.short	(.L_7 - .L_6)
	.align		4
.L_6:
        /*001c*/ 	.word	index@(triton_poi_fused__native_batch_norm_legit_no_training_silu_15)
        /*0020*/ 	.word	0x00000000


	//----- nvinfo : EIATTR_MIN_STACK_SIZE
	.align		4
.L_7:
        /*0024*/ 	.byte	0x04, 0x12
        /*0026*/ 	.short	(.L_9 - .L_8)
	.align		4
.L_8:
        /*0028*/ 	.word	index@(triton_poi_fused__native_batch_norm_legit_no_training_silu_15)
        /*002c*/ 	.word	0x00000000
.L_9:


//--------------------- .nv.info.triton_poi_fused__native_batch_norm_legit_no_training_silu_15 --------------------------
	.section	.nv.info.triton_poi_fused__native_batch_norm_legit_no_training_silu_15,"",@"SHT_CUDA_INFO"
	.sectionflags	@""
	.align	4


	//----- nvinfo : EIATTR_CUDA_API_VERSION
	.align		4
        /*0000*/ 	.byte	0x04, 0x37
        /*0002*/ 	.short	(.L_11 - .L_10)
.L_10:
        /*0004*/ 	.word	0x0000007c


	//----- nvinfo : EIATTR_KPARAM_INFO
	.align		4
.L_11:
        /*0008*/ 	.byte	0x04, 0x17
        /*000a*/ 	.short	(.L_13 - .L_12)
.L_12:
        /*000c*/ 	.word	0x00000000
        /*0010*/ 	.short	0x0006
        /*0012*/ 	.short	0x0030
        /*0014*/ 	.byte	0x00, 0xf0, 0x11, 0x00


	//----- nvinfo : EIATTR_KPARAM_INFO
	.align		4
.L_13:
        /*0018*/ 	.byte	0x04, 0x17
        /*001a*/ 	.short	(.L_15 - .L_14)
.L_14:
        /*001c*/ 	.word	0x00000000
        /*0020*/ 	.short	0x0005
        /*0022*/ 	.short	0x0028
        /*0024*/ 	.byte	0x00, 0xf4, 0x21, 0x00


	//----- nvinfo : EIATTR_KPARAM_INFO
	.align		4
.L_15:
        /*0028*/ 	.byte	0x04, 0x17
        /*002a*/ 	.short	(.L_17 - .L_16)
.L_16:
        /*002c*/ 	.word	0x00000000
        /*0030*/ 	.short	0x0004
        /*0032*/ 	.short	0x0020
        /*0034*/ 	.byte	0x00, 0xf4, 0x21, 0x00


	//----- nvinfo : EIATTR_KPARAM_INFO
	.align		4
.L_17:
        /*0038*/ 	.byte	0x04, 0x17
        /*003a*/ 	.short	(.L_19 - .L_18)
.L_18:
        /*003c*/ 	.word	0x00000000
        /*0040*/ 	.short	0x0003
        /*0042*/ 	.short	0x0018
        /*0044*/ 	.byte	0x00, 0xf4, 0x21, 0x00


	//----- nvinfo : EIATTR_KPARAM_INFO
	.align		4
.L_19:
        /*0048*/ 	.byte	0x04, 0x17
        /*004a*/ 	.short	(.L_21 - .L_20)
.L_20:
        /*004c*/ 	.word	0x00000000
        /*0050*/ 	.short	0x0002
        /*0052*/ 	.short	0x0010
        /*0054*/ 	.byte	0x00, 0xf4, 0x21, 0x00


	//----- nvinfo : EIATTR_KPARAM_INFO
	.align		4
.L_21:
        /*0058*/ 	.byte	0x04, 0x17
        /*005a*/ 	.short	(.L_23 - .L_22)
.L_22:
        /*005c*/ 	.word	0x00000000
        /*0060*/ 	.short	0x0001
        /*0062*/ 	.short	0x0008
        /*0064*/ 	.byte	0x00, 0xf4, 0x21, 0x00


	//----- nvinfo : EIATTR_KPARAM_INFO
	.align		4
.L_23:
        /*0068*/ 	.byte	0x04, 0x17
        /*006a*/ 	.short	(.L_25 - .L_24)
.L_24:
        /*006c*/ 	.word	0x00000000
        /*0070*/ 	.short	0x0000
        /*0072*/ 	.short	0x0000
        /*0074*/ 	.byte	0x00, 0xf4, 0x21, 0x00


	//----- nvinfo : EIATTR_SPARSE_MMA_MASK
	.align		4
.L_25:
        /*0078*/ 	.byte	0x03, 0x50
        /*007a*/ 	.short	0x0000


	//----- nvinfo : EIATTR_MAXREG_COUNT
	.align		4
        /*007c*/ 	.byte	0x03, 0x1b
        /*007e*/ 	.short	0x00ff


	//----- nvinfo : EIATTR_EXIT_INSTR_OFFSETS
	.align		4
        /*0080*/ 	.byte	0x04, 0x1c
        /*0082*/ 	.short	(.L_27 - .L_26)


	//   ....[0]....
.L_26:
        /*0084*/ 	.word	0x00000c90


	//----- nvinfo : EIATTR_REQNTID
	.align		4
.L_27:
        /*0088*/ 	.byte	0x04, 0x10
        /*008a*/ 	.short	(.L_29 - .L_28)
.L_28:
        /*008c*/ 	.word	0x00000080
        /*0090*/ 	.word	0x00000001
        /*0094*/ 	.word	0x00000001


	//----- nvinfo : EIATTR_CBANK_PARAM_SIZE
	.align		4
.L_29:
        /*0098*/ 	.byte	0x03, 0x19
        /*009a*/ 	.short	0x0034


	//----- nvinfo : EIATTR_PARAM_CBANK
	.align		4
        /*009c*/ 	.byte	0x04, 0x0a
        /*009e*/ 	.short	(.L_31 - .L_30)
	.align		4
.L_30:
        /*00a0*/ 	.word	index@(.nv.constant0.triton_poi_fused__native_batch_norm_legit_no_training_silu_15)
        /*00a4*/ 	.short	0x0210
        /*00a6*/ 	.short	0x0034


	//----- nvinfo : EIATTR_SW_WAR
	.align		4
.L_31:
        /*00a8*/ 	.byte	0x04, 0x36
        /*00aa*/ 	.short	(.L_33 - .L_32)
.L_32:
        /*00ac*/ 	.word	0x00000008
.L_33:


//--------------------- .nv.callgraph             --------------------------
	.section	.nv.callgraph,"",@"SHT_CUDA_CALLGRAPH"
	.align	4
	.sectionentsize	8
	.align		4
        /*0000*/ 	.word	0x00000000
	.align		4
        /*0004*/ 	.word	0xffffffff
	.align		4
        /*0008*/ 	.word	0x00000000
	.align		4
        /*000c*/ 	.word	0xfffffffe
	.align		4
        /*0010*/ 	.word	0x00000000
	.align		4
        /*0014*/ 	.word	0xfffffffd
	.align		4
        /*0018*/ 	.word	0x00000000
	.align		4
        /*001c*/ 	.word	0xfffffffc


//--------------------- .nv.constant4             --------------------------
	.section	.nv.constant4,"a",@progbits
	.align	8
	.align		8
.nv.constant4:
        /*0000*/ 	.dword	_$_str
	.align		8
        /*0008*/ 	.dword	_$_str_$_2


//--------------------- .text.triton_poi_fused__native_batch_norm_legit_no_training_silu_15 --------------------------
	.section	.text.triton_poi_fused__native_batch_norm_legit_no_training_silu_15,"ax",@progbits
	.align	128
        .global         triton_poi_fused__native_batch_norm_legit_no_training_silu_15
        .type           triton_poi_fused__native_batch_norm_legit_no_training_silu_15,@function
        .size           triton_poi_fused__native_batch_norm_legit_no_training_silu_15,(.L_x_1 - triton_poi_fused__native_batch_norm_legit_no_training_silu_15)
        .other          triton_poi_fused__native_batch_norm_legit_no_training_silu_15,@"STO_CUDA_ENTRY STV_DEFAULT"
triton_poi_fused__native_batch_norm_legit_no_training_silu_15:
.text.triton_poi_fused__native_batch_norm_legit_no_training_silu_15:
[----:B------:R-:W-:Y:S01]  /*0000*/  LDC R1, c[0x0][0x28] ;  /* 0x00000a00ff017b82 */ /* 0x000fe20000000800 */
[----:B------:R-:W1:Y:S07]  /*0010*/  S2R R0, SR_TID.X ;  /* 0x0000000000007919 */ /* 0x000e6e0000002100 */
[----:B------:R-:W2:Y:S01]  /*0020*/  LDC.64 R4, c[0x0][0x228] ;  /* 0x00008a00ff047b82 */ /* 0x000ea20000000a00 */
[----:B------:R-:W-:Y:S01]  /*0030*/  ULDC.64 UR4, c[0x0][0x208] ;  /* 0x0000820000047ab9 */ /* 0x000fe20000000a00 */
[----:B------:R-:W3:Y:S06]  /*0040*/  S2R R7, SR_CTAID.X ;  /* 0x0000000000077919 */ /* 0x000eec0000002500 */
[----:B------:R-:W4:Y:S08]  /*0050*/  LDC.64 R12, c[0x0][0x220] ;  /* 0x00008800ff0c7b82 */ /* 0x000f300000000a00 */
[----:B------:R-:W5:Y:S08]  /*0060*/  LDC.64 R28, c[0x0][0x218] ;  /* 0x00008600ff1c7b82 */ /* 0x000f700000000a00 */
[----:B------:R-:W5:Y:S01]  /*0070*/  LDC.64 R20, c[0x0][0x230] ;  /* 0x00008c00ff147b82 */ /* 0x000f620000000a00 */
[----:B-1----:R-:W-:-:S07]  /*0080*/  SHF.L.U32 R0, R0, 0x2, RZ ;  /* 0x0000000200007819 */ /* 0x002fce00000006ff */
[----:B------:R-:W1:Y:S01]  /*0090*/  LDC.64 R24, c[0x0][0x238] ;  /* 0x00008e00ff187b82 */ /* 0x000e620000000a00 */
[----:B---3--:R-:W-:Y:S02]  /*00a0*/  SHF.R.S32.HI R3, RZ, 0x15, R7 ;  /* 0x00000015ff037819 */ /* 0x008fe40000011407 */
[----:B------:R-:W-:Y:S02]  /*00b0*/  LOP3.LUT R0, R0, 0x1fc, RZ, 0xc0, !PT ;  /* 0x000001fc00007812 */ /* 0x000fe400078ec0ff */
[----:B------:R-:W-:Y:S02]  /*00c0*/  SGXT R3, R3, 0x1 ;  /* 0x000000010303781a */ /* 0x000fe40000000200 */
[----:B------:R-:W-:-:S04]  /*00d0*/  LEA R0, R7, R0, 0xa ;  /* 0x0000000007007211 */ /* 0x000fc800078e50ff */
[----:B------:R-:W-:-:S04]  /*00e0*/  LEA.HI R3, R3, R0, RZ, 0x5 ;  /* 0x0000000003037211 */ /* 0x000fc800078f28ff */
[----:B------:R-:W-:-:S04]  /*00f0*/  LOP3.LUT R3, R3, 0xffffffe0, RZ, 0xc0, !PT ;  /* 0xffffffe003037812 */ /* 0x000fc800078ec0ff */
[----:B------:R-:W-:-:S05]  /*0100*/  IADD3 R3, R0, -R3, RZ ;  /* 0x8000000300037210 */ /* 0x000fca0007ffe0ff */
[----:B--2---:R-:W-:-:S06]  /*0110*/  IMAD.WIDE R4, R3, 0x4, R4 ;  /* 0x0000000403047825 */ /* 0x004fcc00078e0204 */
[----:B------:R-:W2:Y:S01]  /*0120*/  LDG.E.EL.128 R4, desc[UR4][R4.64] ;  /* 0x0000000404047981 */ /* 0x000ea2000c2e1d00 */
[----:B----4-:R-:W-:-:S04]  /*0130*/  IMAD.WIDE R12, R3, 0x4, R12 ;  /* 0x00000004030c7825 */ /* 0x010fc800078e020c */
[----:B-----5:R-:W-:Y:S02]  /*0140*/  IMAD.WIDE R28, R0, 0x4, R28 ;  /* 0x00000004001c7825 */ /* 0x020fe400078e021c */
[----:B------:R-:W3:Y:S04]  /*0150*/  LDG.E.EL.128 R12, desc[UR4][R12.64] ;  /* 0x000000040c0c7981 */ /* 0x000ee8000c2e1d00 */
[----:B------:R-:W3:Y:S01]  /*0160*/  LDG.E.128 R16, desc[UR4][R28.64] ;  /* 0x000000041c107981 */ /* 0x000ee2000c1e1d00 */
[----:B0-----:R-:W-:-:S04]  /*0170*/  IMAD.WIDE R20, R3, 0x4, R20 ;  /* 0x0000000403147825 */ /* 0x001fc800078e0214 */
[----:B-1----:R-:W-:-:S06]  /*0180*/  IMAD.WIDE R24, R3, 0x4, R24 ;  /* 0x0000000403187825 */ /* 0x002fcc00078e0218 */
[----:B------:R-:W4:Y:S01]  /*0190*/  LDG.E.EL.128 R24, desc[UR4][R24.64] ;  /* 0x0000000418187981 */ /* 0x000f22000c2e1d00 */
[----:B--2---:R-:W-:-:S04]  /*01a0*/  FADD R2, R4, 0.0010000000474974513054 ;  /* 0x3a83126f04027421 */ /* 0x004fc80000000000 */
[----:B------:R0:W1:Y:S02]  /*01b0*/  MUFU.SQRT R8, R2 ;  /* 0x0000000200087308 */ /* 0x0000640000002000 */
[----:B0-----:R-:W-:Y:S01]  /*01c0*/  HFMA2.MMA R2, -RZ, RZ, 1.625, 0 ;  /* 0x3e800000ff027435 */ /* 0x001fe200000001ff */
[C---:B-1----:R-:W-:Y:S02]  /*01d0*/  FSETP.GT.AND P0, PT, R8.reuse, 8.50705917302346158658e+37, PT ;  /* 0x7e8000000800780b */ /* 0x042fe40003f04000 */
[----:B------:R-:W-:-:S11]  /*01e0*/  FSETP.GEU.AND P1, PT, R8, 1.175494350822287508e-38, PT ;  /* 0x008000000800780b */ /* 0x000fd60003f2e000 */
[----:B------:R-:W-:-:S04]  /*01f0*/  @P0 FMUL R8, R8, 0.25 ;  /* 0x3e80000008080820 */ /* 0x000fc80000400000 */
[----:B------:R-:W-:-:S04]  /*0200*/  @!P1 FMUL R8, R8, 16777216 ;  /* 0x4b80000008089820 */ /* 0x000fc80000400000 */
[----:B------:R0:W1:Y:S01]  /*0210*/  MUFU.RCP R4, R8 ;  /* 0x0000000800047308 */ /* 0x0000620000001000 */
[----:B------:R-:W-:Y:S01]  /*0220*/  FSEL R23, R2, 1, P0 ;  /* 0x3f80000002177808 */ /* 0x000fe20000000000 */
[----:B0-----:R-:W2:Y:S04]  /*0230*/  LDG.E.128 R8, desc[UR4][R28.64+0x800] ;  /* 0x000800041c087981 */ /* 0x001ea8000c1e1d00 */
[----:B------:R-:W-:-:S04]  /*0240*/  @!P1 FMUL R23, R23, 16777216 ;  /* 0x4b80000017179820 */ /* 0x000fc80000400000 */
[----:B-1----:R-:W-:Y:S02]  /*0250*/  FMUL R3, R4, R23 ;  /* 0x0000001704037220 */ /* 0x002fe40000400000 */
[----:B------:R-:W4:Y:S01]  /*0260*/  LDG.E.EL.128 R20, desc[UR4][R20.64] ;  /* 0x0000000414147981 */ /* 0x000f22000c2e1d00 */
[----:B------:R-:W-:Y:S01]  /*0270*/  FADD R5, R5, 0.0010000000474974513054 ;  /* 0x3a83126f05057421 */ /* 0x000fe20000000000 */
[----:B------:R-:W-:-:S05]  /*0280*/  FADD R6, R6, 0.0010000000474974513054 ;  /* 0x3a83126f06067421 */ /* 0x000fca0000000000 */
[----:B------:R-:W0:Y:S08]  /*0290*/  MUFU.SQRT R5, R5 ;  /* 0x0000000500057308 */ /* 0x000e300000002000 */
[----:B------:R-:W1:Y:S01]  /*02a0*/  MUFU.SQRT R6, R6 ;  /* 0x0000000600067308 */ /* 0x000e620000002000 */
[----:B------:R-:W-:Y:S01]  /*02b0*/  FADD R4, R7, 0.0010000000474974513054 ;  /* 0x3a83126f07047421 */ /* 0x000fe20000000000 */
[----:B0-----:R-:W-:-:S06]  /*02c0*/  FSETP.GT.AND P0, PT, R5, 8.50705917302346158658e+37, PT ;  /* 0x7e8000000500780b */ /* 0x001fcc0003f04000 */
[----:B------:R-:W0:Y:S01]  /*02d0*/  MUFU.SQRT R4, R4 ;  /* 0x0000000400047308 */ /* 0x000e220000002000 */
[C---:B------:R-:W-:Y:S02]  /*02e0*/  FSETP.GEU.AND P3, PT, R5.reuse, 1.175494350822287508e-38, PT ;  /* 0x008000000500780b */ /* 0x040fe40003f6e000 */
[C---:B-1----:R-:W-:Y:S02]  /*02f0*/  FSETP.GT.AND P1, PT, R6.reuse, 8.50705917302346158658e+37, PT ;  /* 0x7e8000000600780b */ /* 0x042fe40003f24000 */
[----:B------:R-:W-:Y:S02]  /*0300*/  FSETP.GEU.AND P4, PT, R6, 1.175494350822287508e-38, PT ;  /* 0x008000000600780b */ /* 0x000fe40003f8e000 */
[----:B------:R-:W-:Y:S01]  /*0310*/  @P0 FMUL R5, R5, 0.25 ;  /* 0x3e80000005050820 */ /* 0x000fe20000400000 */
[----:B0-----:R-:W-:-:S06]  /*0320*/  FSETP.GT.AND P2, PT, R4, 8.50705917302346158658e+37, PT ;  /* 0x7e8000000400780b */ /* 0x001fcc0003f44000 */
[----:B------:R-:W-:Y:S02]  /*0330*/  @!P3 FMUL R5, R5, 16777216 ;  /* 0x4b8000000505b820 */ /* 0x000fe40000400000 */
[----:B------:R-:W-:Y:S02]  /*0340*/  @P1 FMUL R6, R6, 0.25 ;  /* 0x3e80000006061820 */ /* 0x000fe40000400000 */
[----:B------:R0:W1:Y:S02]  /*0350*/  MUFU.RCP R7, R5 ;  /* 0x0000000500077308 */ /* 0x0000640000001000 */
[----:B------:R-:W-:Y:S01]  /*0360*/  @!P4 FMUL R6, R6, 16777216 ;  /* 0x4b8000000606c820 */ /* 0x000fe20000400000 */
[----:B------:R-:W-:Y:S01]  /*0370*/  FSETP.GEU.AND P5, PT, R4, 1.175494350822287508e-38, PT ;  /* 0x008000000400780b */ /* 0x000fe20003fae000 */
[----:B---3--:R-:W-:Y:S01]  /*0380*/  FADD R16, R16, -R12 ;  /* 0x8000000c10107221 */ /* 0x008fe20000000000 */
[----:B------:R-:W-:Y:S01]  /*0390*/  @P2 FMUL R4, R4, 0.25 ;  /* 0x3e80000004042820 */ /* 0x000fe20000400000 */
[----:B0-----:R-:W-:-:S05]  /*03a0*/  FSEL R5, R2, 1, P1 ;  /* 0x3f80000002057808 */ /* 0x001fca0000800000 */
[----:B------:R-:W-:-:S05]  /*03b0*/  @!P4 FMUL R5, R5, 16777216 ;  /* 0x4b8000000505c820 */ /* 0x000fca0000400000 */
[----:B------:R-:W-:-:S06]  /*03c0*/  @!P5 FMUL R4, R4, 16777216 ;  /* 0x4b8000000404d820 */ /* 0x000fcc0000400000 */
[----:B------:R-:W-:Y:S01]  /*03d0*/  MUFU.RCP R4, R4 ;  /* 0x0000000400047308 */ /* 0x000fe20000001000 */
[----:B------:R-:W-:Y:S01]  /*03e0*/  FADD R19, R19, -R15 ;  /* 0x8000000f13137221 */ /* 0x000fe20000000000 */
[----:B--2---:R-:W-:-:S04]  /*03f0*/  FADD R8, R8, -R12 ;  /* 0x8000000c08087221 */ /* 0x004fc80000000000 */
[-C--:B------:R-:W-:Y:S02]  /*0400*/  FMUL R29, R8, R3.reuse ;  /* 0x00000003081d7220 */ /* 0x080fe40000400000 */
[----:B------:R-:W0:Y:S01]  /*0410*/  MUFU.RCP R8, R6 ;  /* 0x0000000600087308 */ /* 0x000e220000001000 */
[----:B------:R-:W-:Y:S01]  /*0420*/  FSEL R12, R2, 1, P0 ;  /* 0x3f800000020c7808 */ /* 0x000fe20000000000 */
[----:B------:R-:W-:-:S04]  /*0430*/  FMUL R3, R16, R3 ;  /* 0x0000000310037220 */ /* 0x000fc80000400000 */
[----:B------:R-:W-:Y:S01]  /*0440*/  @!P3 FMUL R12, R12, 16777216 ;  /* 0x4b8000000c0cb820 */ /* 0x000fe20000400000 */
[----:B----4-:R-:W-:-:S03]  /*0450*/  FFMA R3, R20, R3, R24 ;  /* 0x0000000314037223 */ /* 0x010fc60000000018 */
[----:B-1----:R-:W-:Y:S01]  /*0460*/  FMUL R7, R7, R12 ;  /* 0x0000000c07077220 */ /* 0x002fe20000400000 */
[----:B------:R-:W-:Y:S01]  /*0470*/  FADD R12, R17, -R13 ;  /* 0x8000000d110c7221 */ /* 0x000fe20000000000 */
[----:B------:R-:W-:Y:S01]  /*0480*/  FADD R17, R18, -R14 ;  /* 0x8000000e12117221 */ /* 0x000fe20000000000 */
[----:B------:R-:W-:Y:S01]  /*0490*/  FADD R16, RZ, -R3 ;  /* 0x80000003ff107221 */ /* 0x000fe20000000000 */
[----:B0-----:R-:W-:-:S03]  /*04a0*/  FMUL R8, R8, R5 ;  /* 0x0000000508087220 */ /* 0x001fc60000400000 */
[----:B------:R-:W-:Y:S01]  /*04b0*/  FMUL R16, R16, 1.4426950216293334961 ;  /* 0x3fb8aa3b10107820 */ /* 0x000fe20000400000 */
[----:B------:R-:W-:Y:S01]  /*04c0*/  FMUL R17, R17, R8 ;  /* 0x0000000811117220 */ /* 0x000fe20000400000 */
[----:B------:R-:W-:Y:S01]  /*04d0*/  FFMA R20, R20, R29, R24 ;  /* 0x0000001d14147223 */ /* 0x000fe20000000018 */
[----:B------:R-:W-:Y:S02]  /*04e0*/  FSEL R29, R2, 1, P2 ;  /* 0x3f800000021d7808 */ /* 0x000fe40001000000 */
[----:B------:R-:W-:Y:S01]  /*04f0*/  FFMA R6, R22, R17, R26 ;  /* 0x0000001116067223 */ /* 0x000fe2000000001a */
[----:B------:R-:W-:Y:S01]  /*0500*/  FADD R17, R10, -R14 ;  /* 0x8000000e0a117221 */ /* 0x000fe20000000000 */
[----:B------:R-:W-:Y:S01]  /*0510*/  FSETP.GEU.AND P3, PT, R16, -126, PT ;  /* 0xc2fc00001000780b */ /* 0x000fe20003f6e000 */
[----:B------:R-:W-:Y:S01]  /*0520*/  FADD R10, R9, -R13 ;  /* 0x8000000d090a7221 */ /* 0x000fe20000000000 */
[----:B------:R-:W-:Y:S01]  /*0530*/  FMUL R12, R12, R7 ;  /* 0x000000070c0c7220 */ /* 0x000fe20000400000 */
[----:B------:R-:W-:-:S02]  /*0540*/  @!P5 FMUL R29, R29, 16777216 ;  /* 0x4b8000001d1dd820 */ /* 0x000fc40000400000 */
[----:B------:R-:W-:Y:S01]  /*0550*/  FMUL R10, R10, R7 ;  /* 0x000000070a0a7220 */ /* 0x000fe20000400000 */
[----:B------:R-:W-:Y:S01]  /*0560*/  FFMA R5, R21, R12, R25 ;  /* 0x0000000c15057223 */ /* 0x000fe20000000019 */
[----:B------:R-:W-:Y:S01]  /*0570*/  FADD R7, RZ, -R20 ;  /* 0x80000014ff077221 */ /* 0x000fe20000000000 */
[----:B------:R-:W-:Y:S01]  /*0580*/  FMUL R4, R4, R29 ;  /* 0x0000001d04047220 */ /* 0x000fe20000400000 */
[----:B------:R-:W-:Y:S01]  /*0590*/  FADD R11, R11, -R15 ;  /* 0x8000000f0b0b7221 */ /* 0x000fe20000000000 */
[----:B------:R-:W-:Y:S01]  /*05a0*/  FFMA R21, R21, R10, R25 ;  /* 0x0000000a15157223 */ /* 0x000fe20000000019 */
[----:B------:R-:W-:Y:S01]  /*05b0*/  FMUL R10, R7, 1.4426950216293334961 ;  /* 0x3fb8aa3b070a7820 */ /* 0x000fe20000400000 */
[----:B------:R-:W-:Y:S01]  /*05c0*/  FMUL R17, R17, R8 ;  /* 0x0000000811117220 */ /* 0x000fe20000400000 */
[-C--:B------:R-:W-:Y:S01]  /*05d0*/  FMUL R8, R11, R4.reuse ;  /* 0x000000040b087220 */ /* 0x080fe20000400000 */
[----:B------:R-:W-:Y:S01]  /*05e0*/  FADD R7, RZ, -R21 ;  /* 0x80000015ff077221 */ /* 0x000fe20000000000 */
[----:B------:R-:W-:Y:S01]  /*05f0*/  @!P3 FMUL R16, R16, 0.5 ;  /* 0x3f0000001010b820 */ /* 0x000fe20000400000 */
[----:B------:R-:W-:-:S02]  /*0600*/  FMUL R4, R19, R4 ;  /* 0x0000000413047220 */ /* 0x000fc40000400000 */
[----:B------:R-:W-:Y:S02]  /*0610*/  FMUL R13, R7, 1.4426950216293334961 ;  /* 0x3fb8aa3b070d7820 */ /* 0x000fe40000400000 */
[C---:B------:R-:W-:Y:S01]  /*0620*/  FFMA R7, R23.reuse, R4, R27 ;  /* 0x0000000417077223 */ /* 0x040fe2000000001b */
[----:B------:R-:W-:Y:S01]  /*0630*/  FADD R14, RZ, -R6 ;  /* 0x80000006ff0e7221 */ /* 0x000fe20000000000 */
[----:B------:R-:W0:Y:S01]  /*0640*/  MUFU.EX2 R16, R16 ;  /* 0x0000001000107308 */ /* 0x000e220000000800 */
[----:B------:R-:W-:Y:S01]  /*0650*/  FADD R12, RZ, -R5 ;  /* 0x80000005ff0c7221 */ /* 0x000fe20000000000 */
[----:B------:R-:W-:Y:S01]  /*0660*/  FFMA R22, R22, R17, R26 ;  /* 0x0000001116167223 */ /* 0x000fe2000000001a */
[----:B------:R-:W-:Y:S01]  /*0670*/  FADD R4, RZ, -R7 ;  /* 0x80000007ff047221 */ /* 0x000fe20000000000 */
[----:B------:R-:W-:Y:S01]  /*0680*/  FFMA R23, R23, R8, R27 ;  /* 0x0000000817177223 */ /* 0x000fe2000000001b */
[----:B------:R-:W-:Y:S01]  /*0690*/  FMUL R9, R14, 1.4426950216293334961 ;  /* 0x3fb8aa3b0e097820 */ /* 0x000fe20000400000 */
[----:B------:R-:W-:Y:S01]  /*06a0*/  FMUL R12, R12, 1.4426950216293334961 ;  /* 0x3fb8aa3b0c0c7820 */ /* 0x000fe20000400000 */
[----:B------:R-:W-:Y:S01]  /*06b0*/  FADD R11, RZ, -R22 ;  /* 0x80000016ff0b7221 */ /* 0x000fe20000000000 */
[----:B------:R-:W-:Y:S01]  /*06c0*/  FMUL R8, R4, 1.4426950216293334961 ;  /* 0x3fb8aa3b04087820 */ /* 0x000fe20000400000 */
[----:B------:R-:W-:Y:S01]  /*06d0*/  FADD R4, RZ, -R23 ;  /* 0x80000017ff047221 */ /* 0x000fe20000000000 */
[----:B------:R-:W-:Y:S01]  /*06e0*/  FSETP.GEU.AND P5, PT, R9, -126, PT ;  /* 0xc2fc00000900780b */ /* 0x000fe20003fae000 */
[----:B------:R-:W-:Y:S01]  /*06f0*/  FMUL R11, R11, 1.4426950216293334961 ;  /* 0x3fb8aa3b0b0b7820 */ /* 0x000fe20000400000 */
[----:B------:R-:W-:Y:S01]  /*0700*/  FSETP.GEU.AND P4, PT, R12, -126, PT ;  /* 0xc2fc00000c00780b */ /* 0x000fe20003f8e000 */
[----:B------:R-:W-:Y:S01]  /*0710*/  FMUL R15, R4, 1.4426950216293334961 ;  /* 0x3fb8aa3b040f7820 */ /* 0x000fe20000400000 */
[----:B------:R-:W-:Y:S01]  /*0720*/  FSETP.GEU.AND P0, PT, R13, -126, PT ;  /* 0xc2fc00000d00780b */ /* 0x000fe20003f0e000 */
[----:B0-----:R-:W-:Y:S01]  /*0730*/  @!P3 FMUL R16, R16, R16 ;  /* 0x000000101010b220 */ /* 0x001fe20000400000 */
[----:B------:R-:W-:-:S02]  /*0740*/  FSETP.GEU.AND P6, PT, R10, -126, PT ;  /* 0xc2fc00000a00780b */ /* 0x000fc40003fce000 */
[----:B------:R-:W-:Y:S02]  /*0750*/  FSETP.GEU.AND P2, PT, R8, -126, PT ;  /* 0xc2fc00000800780b */ /* 0x000fe40003f4e000 */
[----:B------:R-:W-:Y:S02]  /*0760*/  FSETP.GEU.AND P1, PT, R11, -126, PT ;  /* 0xc2fc00000b00780b */ /* 0x000fe40003f2e000 */
[----:B------:R-:W-:Y:S01]  /*0770*/  FSETP.GEU.AND P3, PT, R15, -126, PT ;  /* 0xc2fc00000f00780b */ /* 0x000fe20003f6e000 */
[----:B------:R-:W-:Y:S02]  /*0780*/  @!P5 FMUL R9, R9, 0.5 ;  /* 0x3f0000000909d820 */ /* 0x000fe40000400000 */
[----:B------:R-:W-:Y:S02]  /*0790*/  @!P4 FMUL R12, R12, 0.5 ;  /* 0x3f0000000c0cc820 */ /* 0x000fe40000400000 */
[----:B------:R-:W-:Y:S02]  /*07a0*/  @!P0 FMUL R13, R13, 0.5 ;  /* 0x3f0000000d0d8820 */ /* 0x000fe40000400000 */
[----:B------:R-:W-:Y:S01]  /*07b0*/  @!P6 FMUL R10, R10, 0.5 ;  /* 0x3f0000000a0ae820 */ /* 0x000fe20000400000 */
[----:B------:R-:W0:Y:S01]  /*07c0*/  MUFU.EX2 R9, R9 ;  /* 0x0000000900097308 */ /* 0x000e220000000800 */
[----:B------:R-:W-:-:S02]  /*07d0*/  @!P2 FMUL R8, R8, 0.5 ;  /* 0x3f0000000808a820 */ /* 0x000fc40000400000 */
[----:B------:R-:W-:Y:S02]  /*07e0*/  @!P1 FMUL R11, R11, 0.5 ;  /* 0x3f0000000b0b9820 */ /* 0x000fe40000400000 */
[----:B------:R-:W-:-:S03]  /*07f0*/  @!P3 FMUL R15, R15, 0.5 ;  /* 0x3f0000000f0fb820 */ /* 0x000fc60000400000 */
[----:B------:R-:W1:Y:S08]  /*0800*/  MUFU.EX2 R12, R12 ;  /* 0x0000000c000c7308 */ /* 0x000e700000000800 */
[----:B------:R-:W2:Y:S08]  /*0810*/  MUFU.EX2 R13, R13 ;  /* 0x0000000d000d7308 */ /* 0x000eb00000000800 */
[----:B------:R-:W3:Y:S01]  /*0820*/  MUFU.EX2 R14, R11 ;  /* 0x0000000b000e7308 */ /* 0x000ee20000000800 */
[----:B------:R-:W-:-:S07]  /*0830*/  FADD R4, R16, 1 ;  /* 0x3f80000010047421 */ /* 0x000fce0000000000 */
[----:B------:R-:W4:Y:S08]  /*0840*/  MUFU.EX2 R10, R10 ;  /* 0x0000000a000a7308 */ /* 0x000f300000000800 */
[----:B------:R-:W5:Y:S08]  /*0850*/  MUFU.EX2 R8, R8 ;  /* 0x0000000800087308 */ /* 0x000f700000000800 */
[----:B------:R-:W5:Y:S01]  /*0860*/  MUFU.EX2 R15, R15 ;  /* 0x0000000f000f7308 */ /* 0x000f620000000800 */
[----:B0-----:R-:W-:Y:S01]  /*0870*/  @!P5 FMUL R9, R9, R9 ;  /* 0x000000090909d220 */ /* 0x001fe20000400000 */
[----:B-1----:R-:W-:Y:S01]  /*0880*/  @!P4 FMUL R12, R12, R12 ;  /* 0x0000000c0c0cc220 */ /* 0x002fe20000400000 */
[----:B------:R-:W-:Y:S01]  /*0890*/  FSETP.GT.AND P4, PT, R4, 8.50705917302346158658e+37, PT ;  /* 0x7e8000000400780b */ /* 0x000fe20003f84000 */
[----:B--2---:R-:W-:Y:S01]  /*08a0*/  @!P0 FMUL R13, R13, R13 ;  /* 0x0000000d0d0d8220 */ /* 0x004fe20000400000 */
[----:B------:R-:W-:Y:S01]  /*08b0*/  FADD R9, R9, 1 ;  /* 0x3f80000009097421 */ /* 0x000fe20000000000 */
[----:B---3--:R-:W-:Y:S01]  /*08c0*/  @!P1 FMUL R14, R14, R14 ;  /* 0x0000000e0e0e9220 */ /* 0x008fe20000400000 */
[----:B------:R-:W-:Y:S01]  /*08d0*/  FADD R12, R12, 1 ;  /* 0x3f8000000c0c7421 */ /* 0x000fe20000000000 */
[----:B----4-:R-:W-:Y:S01]  /*08e0*/  @!P6 FMUL R10, R10, R10 ;  /* 0x0000000a0a0ae220 */ /* 0x010fe20000400000 */
[----:B-----5:R-:W-:Y:S01]  /*08f0*/  @!P2 FMUL R8, R8, R8 ;  /* 0x000000080808a220 */ /* 0x020fe20000400000 */
[----:B------:R-:W-:Y:S01]  /*0900*/  FADD R17, R13, 1 ;  /* 0x3f8000000d117421 */ /* 0x000fe20000000000 */
[----:B------:R-:W-:Y:S01]  /*0910*/  FADD R13, R14, 1 ;  /* 0x3f8000000e0d7421 */ /* 0x000fe20000000000 */
[----:B------:R-:W-:Y:S01]  /*0920*/  FSETP.GT.AND P6, PT, R9, 8.50705917302346158658e+37, PT ;  /* 0x7e8000000900780b */ /* 0x000fe20003fc4000 */
[----:B------:R-:W-:Y:S01]  /*0930*/  FADD R16, R10, 1 ;  /* 0x3f8000000a107421 */ /* 0x000fe20000000000 */
[----:B------:R-:W-:Y:S01]  /*0940*/  @!P3 FMUL R15, R15, R15 ;  /* 0x0000000f0f0fb220 */ /* 0x000fe20000400000 */
[----:B------:R-:W-:Y:S01]  /*0950*/  FADD R14, R8, 1 ;  /* 0x3f800000080e7421 */ /* 0x000fe20000000000 */
[----:B------:R-:W-:-:S02]  /*0960*/  FSETP.GT.AND P5, PT, R12, 8.50705917302346158658e+37, PT ;  /* 0x7e8000000c00780b */ /* 0x000fc40003fa4000 */
[----:B------:R-:W-:Y:S01]  /*0970*/  FADD R18, R15, 1 ;  /* 0x3f8000000f127421 */ /* 0x000fe20000000000 */
[----:B------:R-:W-:Y:S01]  /*0980*/  FSETP.GT.AND P0, PT, R16, 8.50705917302346158658e+37, PT ;  /* 0x7e8000001000780b */ /* 0x000fe20003f04000 */
[----:B------:R-:W-:Y:S01]  /*0990*/  @P4 FMUL R4, R4, 0.25 ;  /* 0x3e80000004044820 */ /* 0x000fe20000400000 */
[----:B------:R-:W-:Y:S02]  /*09a0*/  FSETP.GT.AND P3, PT, R13, 8.50705917302346158658e+37, PT ;  /* 0x7e8000000d00780b */ /* 0x000fe40003f64000 */
[----:B------:R-:W-:Y:S02]  /*09b0*/  FSETP.GT.AND P2, PT, R14, 8.50705917302346158658e+37, PT ;  /* 0x7e8000000e00780b */ /* 0x000fe40003f44000 */
[----:B------:R-:W-:Y:S02]  /*09c0*/  FSEL R19, R2, 1, P4 ;  /* 0x3f80000002137808 */ /* 0x000fe40002000000 */
[----:B------:R-:W-:Y:S02]  /*09d0*/  FSETP.GT.AND P1, PT, R17, 8.50705917302346158658e+37, PT ;  /* 0x7e8000001100780b */ /* 0x000fe40003f24000 */
[----:B------:R-:W-:Y:S01]  /*09e0*/  FSETP.GT.AND P4, PT, R18, 8.50705917302346158658e+37, PT ;  /* 0x7e8000001200780b */ /* 0x000fe20003f84000 */
[----:B------:R-:W-:Y:S01]  /*09f0*/  @P6 FMUL R9, R9, 0.25 ;  /* 0x3e80000009096820 */ /* 0x000fe20000400000 */
[----:B------:R-:W-:Y:S01]  /*0a00*/  @P5 FMUL R12, R12, 0.25 ;  /* 0x3e8000000c0c5820 */ /* 0x000fe20000400000 */
[----:B------:R-:W0:Y:S01]  /*0a10*/  MUFU.RCP R4, R4 ;  /* 0x0000000400047308 */ /* 0x000e220000001000 */
[----:B------:R-:W-:Y:S01]  /*0a20*/  @P0 FMUL R16, R16, 0.25 ;  /* 0x3e80000010100820 */ /* 0x000fe20000400000 */
[----:B------:R-:W-:-:S02]  /*0a30*/  @P3 FMUL R13, R13, 0.25 ;  /* 0x3e8000000d0d3820 */ /* 0x000fc40000400000 */
[----:B------:R-:W-:-:S04]  /*0a40*/  @P2 FMUL R14, R14, 0.25 ;  /* 0x3e8000000e0e2820 */ /* 0x000fc80000400000 */
[----:B------:R-:W1:Y:S01]  /*0a50*/  MUFU.RCP R10, R12 ;  /* 0x0000000c000a7308 */ /* 0x000e620000001000 */
[----:B------:R-:W-:Y:S01]  /*0a60*/  @P1 FMUL R17, R17, 0.25 ;  /* 0x3e80000011111820 */ /* 0x000fe20000400000 */
[----:B------:R-:W-:-:S06]  /*0a70*/  @P4 FMUL R18, R18, 0.25 ;  /* 0x3e80000012124820 */ /* 0x000fcc0000400000 */
[----:B------:R2:W3:Y:S02]  /*0a80*/  MUFU.RCP R11, R9 ;  /* 0x00000009000b7308 */ /* 0x0004e40000001000 */
[----:B--2---:R-:W2:Y:S06]  /*0a90*/  LDC.64 R8, c[0x0][0x210] ;  /* 0x00008400ff087b82 */ /* 0x004eac0000000a00 */
[----:B------:R-:W4:Y:S01]  /*0aa0*/  MUFU.RCP R12, R16 ;  /* 0x00000010000c7308 */ /* 0x000f220000001000 */
[C---:B------:R-:W-:Y:S02]  /*0ab0*/  FSEL R25, R2.reuse, 1, P5 ;  /* 0x3f80000002197808 */ /* 0x040fe40002800000 */
[----:B------:R-:W-:-:S05]  /*0ac0*/  FSEL R24, R2, 1, P6 ;  /* 0x3f80000002187808 */ /* 0x000fca0003000000 */
[----:B------:R5:W0:Y:S08]  /*0ad0*/  MUFU.RCP R15, R17 ;  /* 0x00000011000f7308 */ /* 0x000a300000001000 */
[----:B------:R-:W0:Y:S08]  /*0ae0*/  MUFU.RCP R13, R13 ;  /* 0x0000000d000d7308 */ /* 0x000e300000001000 */
[----:B------:R-:W2:Y:S08]  /*0af0*/  MUFU.RCP R14, R14 ;  /* 0x0000000e000e7308 */ /* 0x000eb00000001000 */
[----:B------:R-:W2:Y:S01]  /*0b00*/  MUFU.RCP R16, R18 ;  /* 0x0000001200107308 */ /* 0x000ea20000001000 */
[----:B0-----:R-:W-:Y:S01]  /*0b10*/  FMUL R4, R4, R19 ;  /* 0x0000001304047220 */ /* 0x001fe20000400000 */
[----:B-1----:R-:W-:Y:S01]  /*0b20*/  FMUL R10, R10, R25 ;  /* 0x000000190a0a7220 */ /* 0x002fe20000400000 */
[----:B---3--:R-:W-:Y:S01]  /*0b30*/  FMUL R11, R11, R24 ;  /* 0x000000180b0b7220 */ /* 0x008fe20000400000 */
[----:B-----5:R-:W-:-:S02]  /*0b40*/  FSEL R17, R2, 1, P0 ;  /* 0x3f80000002117808 */ /* 0x020fc40000000000 */
[C---:B------:R-:W-:Y:S02]  /*0b50*/  FSEL R24, R2.reuse, 1, P1 ;  /* 0x3f80000002187808 */ /* 0x040fe40000800000 */
[C---:B------:R-:W-:Y:S02]  /*0b60*/  FSEL R26, R2.reuse, 1, P3 ;  /* 0x3f800000021a7808 */ /* 0x040fe40001800000 */
[C---:B------:R-:W-:Y:S02]  /*0b70*/  FSEL R19, R2.reuse, 1, P2 ;  /* 0x3f80000002137808 */ /* 0x040fe40001000000 */
[----:B------:R-:W-:Y:S01]  /*0b80*/  FSEL R25, R2, 1, P4 ;  /* 0x3f80000002197808 */ /* 0x000fe20002000000 */
[----:B----4-:R-:W-:Y:S01]  /*0b90*/  FMUL R17, R12, R17 ;  /* 0x000000110c117220 */ /* 0x010fe20000400000 */
[----:B------:R-:W-:Y:S01]  /*0ba0*/  FMUL R2, R15, R24 ;  /* 0x000000180f027220 */ /* 0x000fe20000400000 */
[----:B------:R-:W-:Y:S01]  /*0bb0*/  FMUL R13, R13, R26 ;  /* 0x0000001a0d0d7220 */ /* 0x000fe20000400000 */
[----:B--2---:R-:W-:Y:S01]  /*0bc0*/  FMUL R14, R14, R19 ;  /* 0x000000130e0e7220 */ /* 0x004fe20000400000 */
[----:B------:R-:W-:Y:S01]  /*0bd0*/  FMUL R16, R16, R25 ;  /* 0x0000001910107220 */ /* 0x000fe20000400000 */
[----:B------:R-:W-:-:S04]  /*0be0*/  IMAD.WIDE R8, R0, 0x4, R8 ;  /* 0x0000000400087825 */ /* 0x000fc800078e0208 */
[----:B------:R-:W-:Y:S01]  /*0bf0*/  FMUL R4, R3, R4 ;  /* 0x0000000403047220 */ /* 0x000fe20000400000 */
[----:B------:R-:W-:Y:S01]  /*0c00*/  FMUL R5, R5, R10 ;  /* 0x0000000a05057220 */ /* 0x000fe20000400000 */
[----:B------:R-:W-:Y:S01]  /*0c10*/  FMUL R6, R6, R11 ;  /* 0x0000000b06067220 */ /* 0x000fe20000400000 */
[----:B------:R-:W-:Y:S01]  /*0c20*/  FMUL R20, R20, R17 ;  /* 0x0000001114147220 */ /* 0x000fe20000400000 */
[----:B------:R-:W-:Y:S01]  /*0c30*/  FMUL R21, R21, R2 ;  /* 0x0000000215157220 */ /* 0x000fe20000400000 */
[----:B------:R-:W-:Y:S01]  /*0c40*/  FMUL R22, R22, R13 ;  /* 0x0000000d16167220 */ /* 0x000fe20000400000 */
[----:B------:R-:W-:Y:S01]  /*0c50*/  FMUL R7, R7, R14 ;  /* 0x0000000e07077220 */ /* 0x000fe20000400000 */
[----:B------:R-:W-:-:S04]  /*0c60*/  FMUL R23, R23, R16 ;  /* 0x0000001017177220 */ /* 0x000fc80000400000 */
[----:B------:R-:W-:Y:S04]  /*0c70*/  STG.E.128 desc[UR4][R8.64], R4 ;  /* 0x0000000408007986 */ /* 0x000fe8000c101d04 */
[----:B------:R-:W-:Y:S01]  /*0c80*/  STG.E.128 desc[UR4][R8.64+0x800], R20 ;  /* 0x0008001408007986 */ /* 0x000fe2000c101d04 */
[----:B------:R-:W-:Y:S05]  /*0c90*/  EXIT ;  /* 0x000000000000794d */ /* 0x000fea0003800000 */
.L_x_0:
[----:B------:R-:W-:-:S00]  /*0ca0*/  BRA `(.L_x_0) ;  /* 0xfffffffc00fc7947 */ /* 0x000fc0000383ffff */
[----:B------:R-:W-:-:S00]  /*0cb0*/  NOP ;  /* 0x0000000000007918 */ /* 0x000fc00000000000 */
        /* <DEDUP_REMOVED lines=12> */
.L_x_1:


//--------------------- .nv.global.init           --------------------------
	.section	.nv.global.init,"aw",@progbits
.nv.global.init:
	.type		_$_str,@object
	.size		_$_str,(_$_str_$_2 - _$_str)
_$_str:
        /*0000*/ 	.byte	0x5f, 0x5f, 0x43, 0x55, 0x44, 0x41, 0x5f, 0x46, 0x54, 0x5a, 0x00
	.type		_$_str_$_2,@object
	.size		_$_str_$_2,(.L_1 - _$_str_$_2)
_$_str_$_2:
        /*000b*/ 	.byte	0x5f, 0x5f, 0x43, 0x55, 0x44, 0x41, 0x5f, 0x50, 0x52, 0x45, 0x43, 0x5f, 0x53, 0x51, 0x52, 0x54
        /*001b*/ 	.byte	0x00
.L_1:


//--------------------- .nv.constant0.triton_poi_fused__native_batch_norm_legit_no_training_silu_15 --------------------------
	.section	.nv.constant0.triton_poi_fused__native_batch_norm_legit_no_training_silu_15,"a",@progbits
	.sectionflags	@""
	.align	4
.nv.constant0.triton_poi_fused__native_batch_norm_legit_no_training_silu_15:
	.zero		580
